//
// Generated by NVIDIA NVVM Compiler
//
// Compiler Build ID: CL-36424714
// Cuda compilation tools, release 13.0, V13.0.88
// Based on NVVM 20.0.0
//

.version 9.0
.target sm_100
.address_size 64

	// .globl	pass_kernel

.visible .entry pass_kernel(
	.param .u32 pass_kernel_param_0,
	.param .u32 pass_kernel_param_1,
	.param .u32 pass_kernel_param_2,
	.param .u32 pass_kernel_param_3,
	.param .u32 pass_kernel_param_4,
	.param .u32 pass_kernel_param_5,
	.param .u32 pass_kernel_param_6,
	.param .u32 pass_kernel_param_7,
	.param .u32 pass_kernel_param_8,
	.param .u64 .ptr .align 1 pass_kernel_param_9,
	.param .u64 .ptr .align 1 pass_kernel_param_10
)
{
	.reg .pred 	%p<13>;
	.reg .b32 	%r<20>;
	.reg .b64 	%rd<5>;

	ld.param.u32 	%r1, [pass_kernel_param_0];
	ld.param.u32 	%r2, [pass_kernel_param_1];
	ld.param.u32 	%r3, [pass_kernel_param_2];
	ld.param.u32 	%r4, [pass_kernel_param_3];
	ld.param.u32 	%r5, [pass_kernel_param_4];
	ld.param.u32 	%r6, [pass_kernel_param_5];
	ld.param.u32 	%r7, [pass_kernel_param_6];
	ld.param.u32 	%r8, [pass_kernel_param_7];
	ld.param.u32 	%r9, [pass_kernel_param_8];
	ld.param.u64 	%rd3, [pass_kernel_param_9];
	ld.param.u64 	%rd2, [pass_kernel_param_10];
	cvta.to.global.u64 	%rd1, %rd3;
	mov.u32 	%r10, %tid.x;
	setp.gt.s32 	%p1, %r10, 3;
	@%p1 bra 	$L__BB0_8;
	setp.gt.s32 	%p8, %r10, 1;
	@%p8 bra 	$L__BB0_5;
	setp.eq.s32 	%p11, %r10, 0;
	@%p11 bra 	$L__BB0_16;
	setp.eq.s32 	%p12, %r10, 1;
	@%p12 bra 	$L__BB0_4;
	bra.uni 	$L__BB0_21;
$L__BB0_4:
	mul.lo.s32 	%r18, %r2, 10;
	st.global.u32 	[%rd1+4], %r18;
	bra.uni 	$L__BB0_21;
$L__BB0_5:
	setp.eq.s32 	%p9, %r10, 2;
	@%p9 bra 	$L__BB0_17;
	setp.eq.s32 	%p10, %r10, 3;
	@%p10 bra 	$L__BB0_7;
	bra.uni 	$L__BB0_21;
$L__BB0_7:
	mul.lo.s32 	%r16, %r4, 10;
	st.global.u32 	[%rd1+12], %r16;
	bra.uni 	$L__BB0_21;
$L__BB0_8:
	setp.gt.s32 	%p2, %r10, 5;
	@%p2 bra 	$L__BB0_12;
	setp.eq.s32 	%p6, %r10, 4;
	@%p6 bra 	$L__BB0_18;
	setp.eq.s32 	%p7, %r10, 5;
	@%p7 bra 	$L__BB0_11;
	bra.uni 	$L__BB0_21;
$L__BB0_11:
	mul.lo.s32 	%r14, %r6, 10;
	st.global.u32 	[%rd1+20], %r14;
	bra.uni 	$L__BB0_21;
$L__BB0_12:
	setp.eq.s32 	%p3, %r10, 6;
	@%p3 bra 	$L__BB0_19;
	setp.eq.s32 	%p4, %r10, 7;
	@%p4 bra 	$L__BB0_20;
	setp.eq.s32 	%p5, %r10, 8;
	@%p5 bra 	$L__BB0_15;
	bra.uni 	$L__BB0_21;
$L__BB0_15:
	mul.lo.s32 	%r11, %r9, 10;
	st.global.u32 	[%rd1+32], %r11;
	bra.uni 	$L__BB0_21;
$L__BB0_16:
	mul.lo.s32 	%r19, %r1, 10;
	st.global.u32 	[%rd1], %r19;
	bra.uni 	$L__BB0_21;
$L__BB0_17:
	mul.lo.s32 	%r17, %r3, 10;
	st.global.u32 	[%rd1+8], %r17;
	bra.uni 	$L__BB0_21;
$L__BB0_18:
	mul.lo.s32 	%r15, %r5, 10;
	st.global.u32 	[%rd1+16], %r15;
	bra.uni 	$L__BB0_21;
$L__BB0_19:
	mul.lo.s32 	%r13, %r7, 10;
	st.global.u32 	[%rd1+24], %r13;
	bra.uni 	$L__BB0_21;
$L__BB0_20:
	mul.lo.s32 	%r12, %r8, 10;
	st.global.u32 	[%rd1+28], %r12;
$L__BB0_21:
	cvta.to.global.u64 	%rd4, %rd2;
	st.global.u32 	[%rd4], %r9;
	ret;

}


// ===== COMPILED SASS (sm_100) =====

	.target	sm_100

	.elftype	@"ET_EXEC"


//--------------------- .note.nv.tkinfo           --------------------------
	.section	.note.nv.tkinfo,"",@"SHT_NOTE"
	.sectionflags	@"SHF_NOTE_NV_TKINFO"
	.tkinfo
        /*0018*/ 	.word	0x00000002
        /*0030*/ 	.string	""
        /*0030*/ 	.string	"ptxas"
        /*0030*/ 	.string	"Cuda compilation tools, release 13.0, V13.0.88"
        /*0030*/ 	.string	"Build cuda_13.0.r13.0/compiler.36424714_0"
        /*0030*/ 	.string	"-arch sm_100 -m 64 "



//--------------------- .note.nv.cuinfo           --------------------------
	.section	.note.nv.cuinfo,"",@"SHT_NOTE"
	.sectionflags	@"SHF_NOTE_NV_CUINFO"
        /*0018*/ 	.short	0x0002
        /*001a*/ 	.short	0x0064
        /*001c*/ 	.short	0x0082
	.zero		2


//--------------------- .nv.info                  --------------------------
	.section	.nv.info,"",@"SHT_CUDA_INFO"
	.align	4


	//----- nvinfo : EIATTR_REGCOUNT
	.align		4
        /*0000*/ 	.byte	0x04, 0x2f
        /*0002*/ 	.short	(.L_1 - .L_0)
	.align		4
.L_0:
        /*0004*/ 	.word	index@(pass_kernel)
        /*0008*/ 	.word	0x00000008


	//----- nvinfo : EIATTR_FRAME_SIZE
	.align		4
.L_1:
        /*000c*/ 	.byte	0x04, 0x11
        /*000e*/ 	.short	(.L_3 - .L_2)
	.align		4
.L_2:
        /*0010*/ 	.word	index@(pass_kernel)
        /*0014*/ 	.word	0x00000000


	//----- nvinfo : EIATTR_MIN_STACK_SIZE
	.align		4
.L_3:
        /*0018*/ 	.byte	0x04, 0x12
        /*001a*/ 	.short	(.L_5 - .L_4)
	.align		4
.L_4:
        /*001c*/ 	.word	index@(pass_kernel)
        /*0020*/ 	.word	0x00000000
.L_5:


//--------------------- .nv.compat                --------------------------
	.section	.nv.compat,"",@"SHT_CUDA_COMPAT_INFO"
	.align	4
        /*0000*/ 	.byte	0x02, 0x09, 0x00, 0x00, 0x02, 0x02, 0x01, 0x00, 0x02, 0x05, 0x05, 0x00, 0x03, 0x07, 0x01, 0x01
        /*0010*/ 	.byte	0x02, 0x03, 0x00, 0x00, 0x02, 0x06, 0x01, 0x00, 0x04, 0x0b, 0x08, 0x00, 0x09, 0x00, 0x00, 0x00
        /*0020*/ 	.byte	0x00, 0x00, 0x00, 0x00


//--------------------- .nv.info.pass_kernel      --------------------------
	.section	.nv.info.pass_kernel,"",@"SHT_CUDA_INFO"
	.sectionflags	@""
	.align	4


	//----- nvinfo : EIATTR_CUDA_API_VERSION
	.align		4
        /*0000*/ 	.byte	0x04, 0x37
        /*0002*/ 	.short	(.L_7 - .L_6)
.L_6:
        /*0004*/ 	.word	0x00000082


	//----- nvinfo : EIATTR_KPARAM_INFO
	.align		4
.L_7:
        /*0008*/ 	.byte	0x04, 0x17
        /*000a*/ 	.short	(.L_9 - .L_8)
.L_8:
        /*000c*/ 	.word	0x00000000
        /*0010*/ 	.short	0x000a
        /*0012*/ 	.short	0x0030
        /*0014*/ 	.byte	0x00, 0xf5, 0x21, 0x00


	//----- nvinfo : EIATTR_KPARAM_INFO
	.align		4
.L_9:
        /*0018*/ 	.byte	0x04, 0x17
        /*001a*/ 	.short	(.L_11 - .L_10)
.L_10:
        /*001c*/ 	.word	0x00000000
        /*0020*/ 	.short	0x0009
        /*0022*/ 	.short	0x0028
        /*0024*/ 	.byte	0x00, 0xf5, 0x21, 0x00


	//----- nvinfo : EIATTR_KPARAM_INFO
	.align		4
.L_11:
        /*0028*/ 	.byte	0x04, 0x17
        /*002a*/ 	.short	(.L_13 - .L_12)
.L_12:
        /*002c*/ 	.word	0x00000000
        /*0030*/ 	.short	0x0008
        /*0032*/ 	.short	0x0020
        /*0034*/ 	.byte	0x00, 0xf0, 0x11, 0x00


	//----- nvinfo : EIATTR_KPARAM_INFO
	.align		4
.L_13:
        /*0038*/ 	.byte	0x04, 0x17
        /*003a*/ 	.short	(.L_15 - .L_14)
.L_14:
        /*003c*/ 	.word	0x00000000
        /*0040*/ 	.short	0x0007
        /*0042*/ 	.short	0x001c
        /*0044*/ 	.byte	0x00, 0xf0, 0x11, 0x00


	//----- nvinfo : EIATTR_KPARAM_INFO
	.align		4
.L_15:
        /*0048*/ 	.byte	0x04, 0x17
        /*004a*/ 	.short	(.L_17 - .L_16)
.L_16:
        /*004c*/ 	.word	0x00000000
        /*0050*/ 	.short	0x0006
        /*0052*/ 	.short	0x0018
        /*0054*/ 	.byte	0x00, 0xf0, 0x11, 0x00


	//----- nvinfo : EIATTR_KPARAM_INFO
	.align		4
.L_17:
        /*0058*/ 	.byte	0x04, 0x17
        /*005a*/ 	.short	(.L_19 - .L_18)
.L_18:
        /*005c*/ 	.word	0x00000000
        /*0060*/ 	.short	0x0005
        /*0062*/ 	.short	0x0014
        /*0064*/ 	.byte	0x00, 0xf0, 0x11, 0x00


	//----- nvinfo : EIATTR_KPARAM_INFO
	.align		4
.L_19:
        /*0068*/ 	.byte	0x04, 0x17
        /*006a*/ 	.short	(.L_21 - .L_20)
.L_20:
        /*006c*/ 	.word	0x00000000
        /*0070*/ 	.short	0x0004
        /*0072*/ 	.short	0x0010
        /*0074*/ 	.byte	0x00, 0xf0, 0x11, 0x00


	//----- nvinfo : EIATTR_KPARAM_INFO
	.align		4
.L_21:
        /*0078*/ 	.byte	0x04, 0x17
        /*007a*/ 	.short	(.L_23 - .L_22)
.L_22:
        /*007c*/ 	.word	0x00000000
        /*0080*/ 	.short	0x0003
        /*0082*/ 	.short	0x000c
        /*0084*/ 	.byte	0x00, 0xf0, 0x11, 0x00


	//----- nvinfo : EIATTR_KPARAM_INFO
	.align		4
.L_23:
        /*0088*/ 	.byte	0x04, 0x17
        /*008a*/ 	.short	(.L_25 - .L_24)
.L_24:
        /*008c*/ 	.word	0x00000000
        /*0090*/ 	.short	0x0002
        /*0092*/ 	.short	0x0008
        /*0094*/ 	.byte	0x00, 0xf0, 0x11, 0x00


	//----- nvinfo : EIATTR_KPARAM_INFO
	.align		4
.L_25:
        /*0098*/ 	.byte	0x04, 0x17
        /*009a*/ 	.short	(.L_27 - .L_26)
.L_26:
        /*009c*/ 	.word	0x00000000
        /*00a0*/ 	.short	0x0001
        /*00a2*/ 	.short	0x0004
        /*00a4*/ 	.byte	0x00, 0xf0, 0x11, 0x00


	//----- nvinfo : EIATTR_KPARAM_INFO
	.align		4
.L_27:
        /*00a8*/ 	.byte	0x04, 0x17
        /*00aa*/ 	.short	(.L_29 - .L_28)
.L_28:
        /*00ac*/ 	.word	0x00000000
        /*00b0*/ 	.short	0x0000
        /*00b2*/ 	.short	0x0000
        /*00b4*/ 	.byte	0x00, 0xf0, 0x11, 0x00


	//----- nvinfo : EIATTR_SPARSE_MMA_MASK
	.align		4
.L_29:
        /*00b8*/ 	.byte	0x03, 0x50
        /*00ba*/ 	.short	0x0000


	//----- nvinfo : EIATTR_MAXREG_COUNT
	.align		4
        /*00bc*/ 	.byte	0x03, 0x1b
        /*00be*/ 	.short	0x00ff


	//----- nvinfo : EIATTR_MERCURY_ISA_VERSION
	.align		4
        /*00c0*/ 	.byte	0x03, 0x5f
        /*00c2*/ 	.short	0x0101


	//----- nvinfo : EIATTR_VRC_CTA_INIT_COUNT
	.align		4
        /*00c4*/ 	.byte	0x02, 0x4a
	.zero		1
	.zero		1


	//----- nvinfo : EIATTR_EXIT_INSTR_OFFSETS
	.align		4
        /*00c8*/ 	.byte	0x04, 0x1c
        /*00ca*/ 	.short	(.L_31 - .L_30)


	//   ....[0]....
.L_30:
        /*00cc*/ 	.word	0x00000510


	//----- nvinfo : EIATTR_INDIRECT_BRANCH_TARGETS
	.align		4
.L_31:
        /*00d0*/ 	.byte	0x04, 0x34
        /*00d2*/ 	.short	(.L_33 - .L_32)


	//   ....[0]....
.L_32:
        /*00d4*/ 	.word	.L_x_6@srel
        /*00d8*/ 	.short	0x0
        /*00da*/ 	.short	0x0
        /*00dc*/ 	.word	0x3
        /*00e0*/ 	.word	.L_x_7@srel
        /*00e4*/ 	.word	.L_x_8@srel
        /*00e8*/ 	.word	.L_x_3@srel


	//   ....[1]....
        /*00ec*/ 	.word	.L_x_10@srel
        /*00f0*/ 	.short	0x0
        /*00f2*/ 	.short	0x0
        /*00f4*/ 	.word	0x3
        /*00f8*/ 	.word	.L_x_11@srel
        /*00fc*/ 	.word	.L_x_12@srel
        /*0100*/ 	.word	.L_x_3@srel


	//   ....[2]....
        /*0104*/ 	.word	.L_x_14@srel
        /*0108*/ 	.short	0x0
        /*010a*/ 	.short	0x0
        /*010c*/ 	.word	0x3
        /*0110*/ 	.word	.L_x_15@srel
        /*0114*/ 	.word	.L_x_16@srel
        /*0118*/ 	.word	.L_x_3@srel


	//   ....[3]....
        /*011c*/ 	.word	.L_x_18@srel
        /*0120*/ 	.short	0x0
        /*0122*/ 	.short	0x0
        /*0124*/ 	.word	0x4
        /*0128*/ 	.word	.L_x_19@srel
        /*012c*/ 	.word	.L_x_20@srel
        /*0130*/ 	.word	.L_x_21@srel
        /*0134*/ 	.word	.L_x_3@srel


	//----- nvinfo : EIATTR_CRS_STACK_SIZE
	.align		4
.L_33:
        /*0138*/ 	.byte	0x04, 0x1e
        /*013a*/ 	.short	(.L_35 - .L_34)
.L_34:
        /*013c*/ 	.word	0x00000000


	//----- nvinfo : EIATTR_CBANK_PARAM_SIZE
	.align		4
.L_35:
        /*0140*/ 	.byte	0x03, 0x19
        /*0142*/ 	.short	0x0038


	//----- nvinfo : EIATTR_PARAM_CBANK
	.align		4
        /*0144*/ 	.byte	0x04, 0x0a
        /*0146*/ 	.short	(.L_37 - .L_36)
	.align		4
.L_36:
        /*0148*/ 	.word	index@(.nv.constant0.pass_kernel)
        /*014c*/ 	.short	0x0380
        /*014e*/ 	.short	0x0038


	//----- nvinfo : EIATTR_SW_WAR
	.align		4
.L_37:
        /*0150*/ 	.byte	0x04, 0x36
        /*0152*/ 	.short	(.L_39 - .L_38)
.L_38:
        /*0154*/ 	.word	0x00000008
.L_39:


//--------------------- .nv.callgraph             --------------------------
	.section	.nv.callgraph,"",@"SHT_CUDA_CALLGRAPH"
	.align	4
	.sectionentsize	8
	.align		4
        /*0000*/ 	.word	0x00000000
	.align		4
        /*0004*/ 	.word	0xffffffff
	.align		4
        /*0008*/ 	.word	0x00000000
	.align		4
        /*000c*/ 	.word	0xfffffffe
	.align		4
        /*0010*/ 	.word	0x00000000
	.align		4
        /*0014*/ 	.word	0xfffffffd
	.align		4
        /*0018*/ 	.word	0x00000000
	.align		4
        /*001c*/ 	.word	0xfffffffc


//--------------------- .nv.constant2.pass_kernel --------------------------
	.section	.nv.constant2.pass_kernel,"a",@progbits
	.sectionflags	@""
	.align	4
.nv.constant2.pass_kernel:
        /*0000*/ 	.byte	0x20, 0x01, 0x00, 0x00, 0xd0, 0x00, 0x00, 0x00, 0xd0, 0x04, 0x00, 0x00, 0x20, 0x02, 0x00, 0x00
        /*0010*/ 	.byte	0xd0, 0x01, 0x00, 0x00, 0xd0, 0x04, 0x00, 0x00, 0x40, 0x03, 0x00, 0x00, 0xf0, 0x02, 0x00, 0x00
        /*0020*/ 	.byte	0xd0, 0x04, 0x00, 0x00, 0x40, 0x04, 0x00, 0x00, 0x90, 0x04, 0x00, 0x00, 0xf0, 0x03, 0x00, 0x00
        /*0030*/ 	.byte	0xd0, 0x04, 0x00, 0x00


//--------------------- .text.pass_kernel         --------------------------
	.section	.text.pass_kernel,"ax",@progbits
	.align	128
        .global         pass_kernel
        .type           pass_kernel,@function
        .size           pass_kernel,(.L_x_23 - pass_kernel)
        .other          pass_kernel,@"STO_CUDA_ENTRY STV_DEFAULT"
pass_kernel:
.text.pass_kernel:
[----:B------:R-:W-:Y:S01]  /*0000*/  LDC R1, c[0x0][0x37c] ;  /* 0x0000df00ff017b82 */ /* 0x000fe20000000800 */
[----:B------:R-:W0:Y:S01]  /*0010*/  S2R R0, SR_TID.X ;  /* 0x0000000000007919 */ /* 0x000e220000002100 */
[----:B------:R-:W1:Y:S01]  /*0020*/  LDCU.64 UR4, c[0x0][0x358] ;  /* 0x00006b00ff0477ac */ /* 0x000e620008000a00 */
[----:B------:R-:W-:Y:S01]  /*0030*/  BSSY.RECONVERGENT B0, `(.L_x_0) ;  /* 0x000004a000007945 */ /* 0x000fe20003800200 */
[----:B0-----:R-:W-:-:S13]  /*0040*/  ISETP.GT.AND P0, PT, R0, 0x3, PT ;  /* 0x000000030000780c */ /* 0x001fda0003f04270 */
[----:B-1----:R-:W-:Y:S05]  /*0050*/  @P0 BRA `(.L_x_1) ;  /* 0x0000000000840947 */ /* 0x002fea0003800000 */
[----:B------:R-:W-:-:S13]  /*0060*/  ISETP.GT.AND P0, PT, R0, 0x1, PT ;  /* 0x000000010000780c */ /* 0x000fda0003f04270 */
[----:B------:R-:W-:Y:S05]  /*0070*/  @P0 BRA `(.L_x_2) ;  /* 0x00000000003c0947 */ /* 0x000fea0003800000 */
[----:B------:R-:W-:-:S05]  /*0080*/  VIMNMX.U32 R0, PT, PT, R0, 0x2, PT ;  /* 0x0000000200007848 */ /* 0x000fca0003fe0000 */
[----:B------:R-:W-:-:S04]  /*0090*/  IMAD.SHL.U32 R0, R0, 0x4, RZ ;  /* 0x0000000400007824 */ /* 0x000fc800078e00ff */
[----:B------:R-:W0:Y:S02]  /*00a0*/  LDC R2, c[0x2][R0] ;  /* 0x0080000000027b82 */ /* 0x000e240000000800 */
[----:B0-----:R-:W-:-:S04]  /*00b0*/  SHF.R.S32.HI R3, RZ, 0x1f, R2 ;  /* 0x0000001fff037819 */ /* 0x001fc80000011402 */
.L_x_6:
[----:B------:R-:W-:Y:S05]  /*00c0*/  BRX R2 -0xd0                        (*"BRANCH_TARGETS .L_x_7,.L_x_8,.L_x_3"*) ;  /* 0xfffffffc02cc7949 */ /* 0x000fea000383ffff */
.L_x_8:
[----:B------:R-:W0:Y:S08]  /*00d0*/  LDC R5, c[0x0][0x384] ;  /* 0x0000e100ff057b82 */ /* 0x000e300000000800 */
[----:B------:R-:W1:Y:S01]  /*00e0*/  LDC.64 R2, c[0x0][0x3a8] ;  /* 0x0000ea00ff027b82 */ /* 0x000e620000000a00 */
[----:B0-----:R-:W-:-:S05]  /*00f0*/  IMAD R5, R5, 0xa, RZ ;  /* 0x0000000a05057824 */ /* 0x001fca00078e02ff */
[----:B-1----:R5:W-:Y:S01]  /*0100*/  STG.E desc[UR4][R2.64+0x4], R5 ;  /* 0x0000040502007986 */ /* 0x002be2000c101904 */
[----:B------:R-:W-:Y:S05]  /*0110*/  BRA `(.L_x_3) ;  /* 0x0000000000ec7947 */ /* 0x000fea0003800000 */
.L_x_7:
[----:B------:R-:W0:Y:S08]  /*0120*/  LDC R5, c[0x0][0x380] ;  /* 0x0000e000ff057b82 */ /* 0x000e300000000800 */
[----:B------:R-:W1:Y:S01]  /*0130*/  LDC.64 R2, c[0x0][0x3a8] ;  /* 0x0000ea00ff027b82 */ /* 0x000e620000000a00 */
[----:B0-----:R-:W-:-:S05]  /*0140*/  IMAD R5, R5, 0xa, RZ ;  /* 0x0000000a05057824 */ /* 0x001fca00078e02ff */
[----:B-1----:R0:W-:Y:S01]  /*0150*/  STG.E desc[UR4][R2.64], R5 ;  /* 0x0000000502007986 */ /* 0x0021e2000c101904 */
[----:B------:R-:W-:Y:S05]  /*0160*/  BRA `(.L_x_3) ;  /* 0x0000000000d87947 */ /* 0x000fea0003800000 */
.L_x_2:
[----:B------:R-:W-:-:S04]  /*0170*/  MOV R3, 0xfffffffe ;  /* 0xfffffffe00037802 */ /* 0x000fc80000000f00 */
[----:B------:R-:W-:-:S05]  /*0180*/  VIADDMNMX.U32 R0, R0, R3, 0x2, PT ;  /* 0x0000000200007446 */ /* 0x000fca0003800003 */
[----:B------:R-:W-:-:S04]  /*0190*/  IMAD.SHL.U32 R0, R0, 0x4, RZ ;  /* 0x0000000400007824 */ /* 0x000fc800078e00ff */
[----:B------:R-:W0:Y:S02]  /*01a0*/  LDC R2, c[0x2][R0+0xc] ;  /* 0x0080030000027b82 */ /* 0x000e240000000800 */
[----:B0-----:R-:W-:-:S04]  /*01b0*/  SHF.R.S32.HI R3, RZ, 0x1f, R2 ;  /* 0x0000001fff037819 */ /* 0x001fc80000011402 */
.L_x_10:
[----:B------:R-:W-:Y:S05]  /*01c0*/  BRX R2 -0x1d0                       (*"BRANCH_TARGETS .L_x_11,.L_x_12,.L_x_3"*) ;  /* 0xfffffffc028c7949 */ /* 0x000fea000383ffff */
.L_x_12:
[----:B------:R-:W0:Y:S08]  /*01d0*/  LDC R5, c[0x0][0x38c] ;  /* 0x0000e300ff057b82 */ /* 0x000e300000000800 */
[----:B------:R-:W1:Y:S01]  /*01e0*/  LDC.64 R2, c[0x0][0x3a8] ;  /* 0x0000ea00ff027b82 */ /* 0x000e620000000a00 */
[----:B0-----:R-:W-:-:S05]  /*01f0*/  IMAD R5, R5, 0xa, RZ ;  /* 0x0000000a05057824 */ /* 0x001fca00078e02ff */
[----:B-1----:R0:W-:Y:S01]  /*0200*/  STG.E desc[UR4][R2.64+0xc], R5 ;  /* 0x00000c0502007986 */ /* 0x0021e2000c101904 */
[----:B------:R-:W-:Y:S05]  /*0210*/  BRA `(.L_x_3) ;  /* 0x0000000000ac7947 */ /* 0x000fea0003800000 */
.L_x_11:
[----:B------:R-:W0:Y:S08]  /*0220*/  LDC R5, c[0x0][0x388] ;  /* 0x0000e200ff057b82 */ /* 0x000e300000000800 */
[----:B------:R-:W1:Y:S01]  /*0230*/  LDC.64 R2, c[0x0][0x3a8] ;  /* 0x0000ea00ff027b82 */ /* 0x000e620000000a00 */
[----:B0-----:R-:W-:-:S05]  /*0240*/  IMAD R5, R5, 0xa, RZ ;  /* 0x0000000a05057824 */ /* 0x001fca00078e02ff */
[----:B-1----:R0:W-:Y:S01]  /*0250*/  STG.E desc[UR4][R2.64+0x8], R5 ;  /* 0x0000080502007986 */ /* 0x0021e2000c101904 */
[----:B------:R-:W-:Y:S05]  /*0260*/  BRA `(.L_x_3) ;  /* 0x0000000000987947 */ /* 0x000fea0003800000 */
.L_x_1:
[----:B------:R-:W-:-:S13]  /*0270*/  ISETP.GT.AND P0, PT, R0, 0x5, PT ;  /* 0x000000050000780c */ /* 0x000fda0003f04270 */
[----:B------:R-:W-:Y:S05]  /*0280*/  @P0 BRA `(.L_x_4) ;  /* 0x0000000000400947 */ /* 0x000fea0003800000 */
[----:B------:R-:W-:-:S04]  /*0290*/  MOV R3, 0xfffffffc ;  /* 0xfffffffc00037802 */ /* 0x000fc80000000f00 */
[----:B------:R-:W-:-:S05]  /*02a0*/  VIADDMNMX.U32 R0, R0, R3, 0x2, PT ;  /* 0x0000000200007446 */ /* 0x000fca0003800003 */
[----:B------:R-:W-:-:S04]  /*02b0*/  IMAD.SHL.U32 R0, R0, 0x4, RZ ;  /* 0x0000000400007824 */ /* 0x000fc800078e00ff */
[----:B------:R-:W0:Y:S02]  /*02c0*/  LDC R2, c[0x2][R0+0x18] ;  /* 0x0080060000027b82 */ /* 0x000e240000000800 */
[----:B0-----:R-:W-:-:S04]  /*02d0*/  SHF.R.S32.HI R3, RZ, 0x1f, R2 ;  /* 0x0000001fff037819 */ /* 0x001fc80000011402 */
.L_x_14:
[----:B------:R-:W-:Y:S05]  /*02e0*/  BRX R2 -0x2f0                       (*"BRANCH_TARGETS .L_x_15,.L_x_16,.L_x_3"*) ;  /* 0xfffffffc02447949 */ /* 0x000fea000383ffff */
.L_x_16:
[----:B------:R-:W0:Y:S08]  /*02f0*/  LDC R5, c[0x0][0x394] ;  /* 0x0000e500ff057b82 */ /* 0x000e300000000800 */
[----:B------:R-:W1:Y:S01]  /*0300*/  LDC.64 R2, c[0x0][0x3a8] ;  /* 0x0000ea00ff027b82 */ /* 0x000e620000000a00 */
[----:B0-----:R-:W-:-:S05]  /*0310*/  IMAD R5, R5, 0xa, RZ ;  /* 0x0000000a05057824 */ /* 0x001fca00078e02ff */
[----:B-1----:R0:W-:Y:S01]  /*0320*/  STG.E desc[UR4][R2.64+0x14], R5 ;  /* 0x0000140502007986 */ /* 0x0021e2000c101904 */
[----:B------:R-:W-:Y:S05]  /*0330*/  BRA `(.L_x_3) ;  /* 0x0000000000647947 */ /* 0x000fea0003800000 */
.L_x_15:
[----:B------:R-:W0:Y:S08]  /*0340*/  LDC R5, c[0x0][0x390] ;  /* 0x0000e400ff057b82 */ /* 0x000e300000000800 */
[----:B------:R-:W1:Y:S01]  /*0350*/  LDC.64 R2, c[0x0][0x3a8] ;  /* 0x0000ea00ff027b82 */ /* 0x000e620000000a00 */
[----:B0-----:R-:W-:-:S05]  /*0360*/  IMAD R5, R5, 0xa, RZ ;  /* 0x0000000a05057824 */ /* 0x001fca00078e02ff */
[----:B-1----:R1:W-:Y:S01]  /*0370*/  STG.E desc[UR4][R2.64+0x10], R5 ;  /* 0x0000100502007986 */ /* 0x0023e2000c101904 */
[----:B------:R-:W-:Y:S05]  /*0380*/  BRA `(.L_x_3) ;  /* 0x0000000000507947 */ /* 0x000fea0003800000 */
.L_x_4:
[----:B------:R-:W-:-:S04]  /*0390*/  MOV R3, 0xfffffffa ;  /* 0xfffffffa00037802 */ /* 0x000fc80000000f00 */
[----:B------:R-:W-:-:S05]  /*03a0*/  VIADDMNMX.U32 R0, R0, R3, 0x3, PT ;  /* 0x0000000300007446 */ /* 0x000fca0003800003 */
[----:B------:R-:W-:-:S04]  /*03b0*/  IMAD.SHL.U32 R0, R0, 0x4, RZ ;  /* 0x0000000400007824 */ /* 0x000fc800078e00ff */
[----:B------:R-:W0:Y:S02]  /*03c0*/  LDC R2, c[0x2][R0+0x24] ;  /* 0x0080090000027b82 */ /* 0x000e240000000800 */
[----:B0-----:R-:W-:-:S04]  /*03d0*/  SHF.R.S32.HI R3, RZ, 0x1f, R2 ;  /* 0x0000001fff037819 */ /* 0x001fc80000011402 */
.L_x_18:
[----:B------:R-:W-:Y:S05]  /*03e0*/  BRX R2 -0x3f0                       (*"BRANCH_TARGETS .L_x_19,.L_x_20,.L_x_21,.L_x_3"*) ;  /* 0xfffffffc02047949 */ /* 0x000fea000383ffff */
.L_x_21:
[----:B------:R-:W0:Y:S08]  /*03f0*/  LDC R5, c[0x0][0x3a0] ;  /* 0x0000e800ff057b82 */ /* 0x000e300000000800 */
[----:B------:R-:W1:Y:S01]  /*0400*/  LDC.64 R2, c[0x0][0x3a8] ;  /* 0x0000ea00ff027b82 */ /* 0x000e620000000a00 */
[----:B0-----:R-:W-:-:S05]  /*0410*/  IMAD R5, R5, 0xa, RZ ;  /* 0x0000000a05057824 */ /* 0x001fca00078e02ff */
[----:B-1----:R4:W-:Y:S01]  /*0420*/  STG.E desc[UR4][R2.64+0x20], R5 ;  /* 0x0000200502007986 */ /* 0x0029e2000c101904 */
[----:B------:R-:W-:Y:S05]  /*0430*/  BRA `(.L_x_3) ;  /* 0x0000000000247947 */ /* 0x000fea0003800000 */
.L_x_19:
[----:B------:R-:W0:Y:S08]  /*0440*/  LDC R5, c[0x0][0x398] ;  /* 0x0000e600ff057b82 */ /* 0x000e300000000800 */
[----:B------:R-:W1:Y:S01]  /*0450*/  LDC.64 R2, c[0x0][0x3a8] ;  /* 0x0000ea00ff027b82 */ /* 0x000e620000000a00 */
[----:B0-----:R-:W-:-:S05]  /*0460*/  IMAD R5, R5, 0xa, RZ ;  /* 0x0000000a05057824 */ /* 0x001fca00078e02ff */
[----:B-1----:R2:W-:Y:S01]  /*0470*/  STG.E desc[UR4][R2.64+0x18], R5 ;  /* 0x0000180502007986 */ /* 0x0025e2000c101904 */
[----:B------:R-:W-:Y:S05]  /*0480*/  BRA `(.L_x_3) ;  /* 0x0000000000107947 */ /* 0x000fea0003800000 */
.L_x_20:
[----:B------:R-:W0:Y:S08]  /*0490*/  LDC R5, c[0x0][0x39c] ;  /* 0x0000e700ff057b82 */ /* 0x000e300000000800 */
[----:B------:R-:W1:Y:S01]  /*04a0*/  LDC.64 R2, c[0x0][0x3a8] ;  /* 0x0000ea00ff027b82 */ /* 0x000e620000000a00 */
[----:B0-----:R-:W-:-:S05]  /*04b0*/  IMAD R5, R5, 0xa, RZ ;  /* 0x0000000a05057824 */ /* 0x001fca00078e02ff */
[----:B-1----:R3:W-:Y:S02]  /*04c0*/  STG.E desc[UR4][R2.64+0x1c], R5 ;  /* 0x00001c0502007986 */ /* 0x0027e4000c101904 */
.L_x_3:
[----:B------:R-:W-:Y:S05]  /*04d0*/  BSYNC.RECONVERGENT B0 ;  /* 0x0000000000007941 */ /* 0x000fea0003800200 */
.L_x_0:
[----:B012345:R-:W0:Y:S08]  /*04e0*/  LDC R5, c[0x0][0x3a0] ;  /* 0x0000e800ff057b82 */ /* 0x03fe300000000800 */
[----:B------:R-:W0:Y:S02]  /*04f0*/  LDC.64 R2, c[0x0][0x3b0] ;  /* 0x0000ec00ff027b82 */ /* 0x000e240000000a00 */
[----:B0-----:R-:W-:Y:S01]  /*0500*/  STG.E desc[UR4][R2.64], R5 ;  /* 0x0000000502007986 */ /* 0x001fe2000c101904 */
[----:B------:R-:W-:Y:S05]  /*0510*/  EXIT ;  /* 0x000000000000794d */ /* 0x000fea0003800000 */
.L_x_5:
[----:B------:R-:W-:-:S00]  /*0520*/  BRA `(.L_x_5) ;  /* 0xfffffffc00fc7947 */ /* 0x000fc0000383ffff */
[----:B------:R-:W-:-:S00]  /*0530*/  NOP ;  /* 0x0000000000007918 */ /* 0x000fc00000000000 */
        /* <DEDUP_REMOVED lines=12> */
.L_x_23:


//--------------------- .nv.shared.reserved.0     --------------------------
	.section	.nv.shared.reserved.0,"aw",@nobits
	.weak		__nv_reservedSMEM_offset_0_alias
	.size		__nv_reservedSMEM_offset_0_alias, 0, 64
	.other		__nv_reservedSMEM_offset_0_alias,@"STO_CUDA_RESERVED_SHARED STV_DEFAULT"
__nv_reservedSMEM_offset_0_alias:
	.zero		0
	.zero		64


//--------------------- .nv.constant0.pass_kernel --------------------------
	.section	.nv.constant0.pass_kernel,"a",@progbits
	.sectionflags	@""
	.align	4
.nv.constant0.pass_kernel:
	.zero		952


//--------------------- SYMBOLS --------------------------

	.type		.nv.reservedSmem.offset0,@object
	.size		.nv.reservedSmem.offset0,0x4
